	.headerflags	@"EF_CUDA_TEXMODE_UNIFIED EF_CUDA_64BIT_ADDRESS EF_CUDA_ACCELERATORS EF_CUDA_SM90 EF_CUDA_VIRTUAL_SM(EF_CUDA_SM90)"
	.elftype	@"ET_EXEC"


//--------------------- .nv.info                  --------------------------
	.section	.nv.info,"",@"SHT_CUDA_INFO"
	.align	4


	//----- nvinfo : EIATTR_REGCOUNT
	.align		4
        /*0000*/ 	.byte	0x04, 0x2f
        /*0002*/ 	.short	(.L_1 - .L_0)
	.align		4
.L_0:
        /*0004*/ 	.word	index@(triton_poi_fused__to_copy_add_arange_clamp_mul_sub_36)
        /*0008*/ 	.word	0x0000000c


	//----- nvinfo : EIATTR_MIN_STACK_SIZE
	.align		4
.L_1:
        /*000c*/ 	.byte	0x04, 0x12
        /*000e*/ 	.short	(.L_3 - .L_2)
	.align		4
.L_2:
        /*0010*/ 	.word	index@(triton_poi_fused__to_copy_add_arange_clamp_mul_sub_36)
        /*0014*/ 	.word	0x00000000


	//----- nvinfo : EIATTR_FRAME_SIZE
	.align		4
.L_3:
        /*0018*/ 	.byte	0x04, 0x11
        /*001a*/ 	.short	(.L_5 - .L_4)
	.align		4
.L_4:
        /*001c*/ 	.word	index@(triton_poi_fused__to_copy_add_arange_clamp_mul_sub_36)
        /*0020*/ 	.word	0x00000000


	//----- nvinfo : EIATTR_MIN_STACK_SIZE
	.align		4
.L_5:
        /*0024*/ 	.byte	0x04, 0x12
        /*0026*/ 	.short	(.L_7 - .L_6)
	.align		4
.L_6:
        /*0028*/ 	.word	index@(triton_poi_fused__to_copy_add_arange_clamp_mul_sub_36)
        /*002c*/ 	.word	0x00000000
.L_7:


//--------------------- .nv.info.triton_poi_fused__to_copy_add_arange_clamp_mul_sub_36 --------------------------
	.section	.nv.info.triton_poi_fused__to_copy_add_arange_clamp_mul_sub_36,"",@"SHT_CUDA_INFO"
	.sectionflags	@""
	.align	4


	//----- nvinfo : EIATTR_CUDA_API_VERSION
	.align		4
        /*0000*/ 	.byte	0x04, 0x37
        /*0002*/ 	.short	(.L_9 - .L_8)
.L_8:
        /*0004*/ 	.word	0x0000007c


	//----- nvinfo : EIATTR_KPARAM_INFO
	.align		4
.L_9:
        /*0008*/ 	.byte	0x04, 0x17
        /*000a*/ 	.short	(.L_11 - .L_10)
.L_10:
        /*000c*/ 	.word	0x00000000
        /*0010*/ 	.short	0x0001
        /*0012*/ 	.short	0x0008
        /*0014*/ 	.byte	0x00, 0xf0, 0x11, 0x00


	//----- nvinfo : EIATTR_KPARAM_INFO
	.align		4
.L_11:
        /*0018*/ 	.byte	0x04, 0x17
        /*001a*/ 	.short	(.L_13 - .L_12)
.L_12:
        /*001c*/ 	.word	0x00000000
        /*0020*/ 	.short	0x0000
        /*0022*/ 	.short	0x0000
        /*0024*/ 	.byte	0x00, 0xf4, 0x21, 0x00


	//----- nvinfo : EIATTR_SPARSE_MMA_MASK
	.align		4
.L_13:
        /*0028*/ 	.byte	0x03, 0x50
        /*002a*/ 	.short	0x0000


	//----- nvinfo : EIATTR_MAXREG_COUNT
	.align		4
        /*002c*/ 	.byte	0x03, 0x1b
        /*002e*/ 	.short	0x00ff


	//----- nvinfo : EIATTR_EXIT_INSTR_OFFSETS
	.align		4
        /*0030*/ 	.byte	0x04, 0x1c
        /*0032*/ 	.short	(.L_15 - .L_14)


	//   ....[0]....
.L_14:
        /*0034*/ 	.word	0x00000190


	//   ....[1]....
        /*0038*/ 	.word	0x000001c0


	//----- nvinfo : EIATTR_REQNTID
	.align		4
.L_15:
        /*003c*/ 	.byte	0x04, 0x10
        /*003e*/ 	.short	(.L_17 - .L_16)
.L_16:
        /*0040*/ 	.word	0x00000020
        /*0044*/ 	.word	0x00000001
        /*0048*/ 	.word	0x00000001


	//----- nvinfo : EIATTR_CBANK_PARAM_SIZE
	.align		4
.L_17:
        /*004c*/ 	.byte	0x03, 0x19
        /*004e*/ 	.short	0x000c


	//----- nvinfo : EIATTR_PARAM_CBANK
	.align		4
        /*0050*/ 	.byte	0x04, 0x0a
        /*0052*/ 	.short	(.L_19 - .L_18)
	.align		4
.L_18:
        /*0054*/ 	.word	index@(.nv.constant0.triton_poi_fused__to_copy_add_arange_clamp_mul_sub_36)
        /*0058*/ 	.short	0x0210
        /*005a*/ 	.short	0x000c


	//----- nvinfo : EIATTR_SW_WAR
	.align		4
.L_19:
        /*005c*/ 	.byte	0x04, 0x36
        /*005e*/ 	.short	(.L_21 - .L_20)
.L_20:
        /*0060*/ 	.word	0x00000008
.L_21:


//--------------------- .nv.callgraph             --------------------------
	.section	.nv.callgraph,"",@"SHT_CUDA_CALLGRAPH"
	.align	4
	.sectionentsize	8
	.align		4
        /*0000*/ 	.word	0x00000000
	.align		4
        /*0004*/ 	.word	0xffffffff
	.align		4
        /*0008*/ 	.word	0x00000000
	.align		4
        /*000c*/ 	.word	0xfffffffe
	.align		4
        /*0010*/ 	.word	0x00000000
	.align		4
        /*0014*/ 	.word	0xfffffffd
	.align		4
        /*0018*/ 	.word	0x00000000
	.align		4
        /*001c*/ 	.word	0xfffffffc


//--------------------- .text.triton_poi_fused__to_copy_add_arange_clamp_mul_sub_36 --------------------------
	.section	.text.triton_poi_fused__to_copy_add_arange_clamp_mul_sub_36,"ax",@progbits
	.align	128
        .global         triton_poi_fused__to_copy_add_arange_clamp_mul_sub_36
        .type           triton_poi_fused__to_copy_add_arange_clamp_mul_sub_36,@function
        .size           triton_poi_fused__to_copy_add_arange_clamp_mul_sub_36,(.L_x_1 - triton_poi_fused__to_copy_add_arange_clamp_mul_sub_36)
        .other          triton_poi_fused__to_copy_add_arange_clamp_mul_sub_36,@"STO_CUDA_ENTRY STV_DEFAULT"
triton_poi_fused__to_copy_add_arange_clamp_mul_sub_36:
.text.triton_poi_fused__to_copy_add_arange_clamp_mul_sub_36:
[----:B------:R-:W0:Y:S02]  /*0000*/  LDC R1, c[0x0][0x28] ;  /* 0x00000a00ff017b82 */ /* 0x000e240000000800 */
[----:B------:R-:W1:Y:S01]  /*0010*/  S2R R0, SR_TID.X ;  /* 0x0000000000007919 */ /* 0x000e620000002100 */
[----:B------:R-:W-:Y:S01]  /*0020*/  HFMA2.MMA R3, -RZ, RZ, 1.75, 0 ;  /* 0x3f000000ff037435 */ /* 0x000fe200000001ff */
[----:B------:R-:W2:Y:S01]  /*0030*/  S2R R5, SR_CTAID.X ;  /* 0x0000000000057919 */ /* 0x000ea20000002500 */
[----:B-1----:R-:W-:-:S05]  /*0040*/  IMAD.SHL.U32 R0, R0, 0x2, RZ ;  /* 0x0000000200007824 */ /* 0x002fca00078e00ff */
[----:B------:R-:W-:-:S05]  /*0050*/  LOP3.LUT R0, R0, 0x3e, RZ, 0xc0, !PT ;  /* 0x0000003e00007812 */ /* 0x000fca00078ec0ff */
[----:B--2---:R-:W-:-:S05]  /*0060*/  IMAD R5, R5, 0x40, R0 ;  /* 0x0000004005057824 */ /* 0x004fca00078e0200 */
[----:B------:R-:W-:Y:S02]  /*0070*/  IADD3 R0, R5, 0x1, RZ ;  /* 0x0000000105007810 */ /* 0x000fe40007ffe0ff */
[----:B------:R-:W-:Y:S02]  /*0080*/  I2FP.F32.S32 R2, R5 ;  /* 0x0000000500027245 */ /* 0x000fe40000201400 */
[----:B------:R-:W-:Y:S02]  /*0090*/  I2FP.F32.S32 R0, R0 ;  /* 0x0000000000007245 */ /* 0x000fe40000201400 */
[----:B------:R-:W-:Y:S01]  /*00a0*/  ISETP.GE.AND P0, PT, R5, 0x40, PT ;  /* 0x000000400500780c */ /* 0x000fe20003f06270 */
[----:B------:R-:W-:Y:S02]  /*00b0*/  FADD R2, R2, 0.5 ;  /* 0x3f00000002027421 */ /* 0x000fe40000000000 */
[----:B------:R-:W-:Y:S02]  /*00c0*/  FADD R0, R0, 0.5 ;  /* 0x3f00000000007421 */ /* 0x000fe40000000000 */
[----:B------:R-:W-:-:S02]  /*00d0*/  FFMA R2, R2, R3, -0.5 ;  /* 0xbf00000002027423 */ /* 0x000fc40000000003 */
[----:B------:R-:W-:-:S03]  /*00e0*/  FFMA R0, R0, R3, -0.5 ;  /* 0xbf00000000007423 */ /* 0x000fc60000000003 */
[----:B------:R-:W-:Y:S02]  /*00f0*/  FMNMX R4, RZ, R2, !PT ;  /* 0x00000002ff047209 */ /* 0x000fe40007800000 */
[----:B------:R-:W1:Y:S01]  /*0100*/  LDC.64 R2, c[0x0][0x210] ;  /* 0x00008400ff027b82 */ /* 0x000e620000000a00 */
[----:B------:R-:W-:Y:S01]  /*0110*/  FMNMX R0, RZ, R0, !PT ;  /* 0x00000000ff007209 */ /* 0x000fe20007800000 */
[----:B------:R-:W2:Y:S08]  /*0120*/  F2I.TRUNC.NTZ R6, R4 ;  /* 0x0000000400067305 */ /* 0x000eb0000020f100 */
[----:B------:R-:W3:Y:S01]  /*0130*/  F2I.TRUNC.NTZ R7, R0 ;  /* 0x0000000000077305 */ /* 0x000ee2000020f100 */
[----:B--2---:R-:W-:-:S05]  /*0140*/  I2FP.F32.S32 R9, R6 ;  /* 0x0000000600097245 */ /* 0x004fca0000201400 */
[----:B------:R-:W-:Y:S01]  /*0150*/  FADD.SAT R6, R4, -R9 ;  /* 0x8000000904067221 */ /* 0x000fe20000002000 */
[----:B-1----:R-:W-:Y:S01]  /*0160*/  IMAD.WIDE R2, R5, 0x4, R2 ;  /* 0x0000000405027825 */ /* 0x002fe200078e0202 */
[----:B---3--:R-:W-:-:S05]  /*0170*/  I2FP.F32.S32 R7, R7 ;  /* 0x0000000700077245 */ /* 0x008fca0000201400 */
[----:B------:R-:W-:Y:S01]  /*0180*/  FADD.SAT R7, R0, -R7 ;  /* 0x8000000700077221 */ /* 0x000fe20000002000 */
[----:B------:R-:W-:Y:S06]  /*0190*/  @P0 EXIT ;  /* 0x000000000000094d */ /* 0x000fec0003800000 */
[----:B------:R-:W-:Y:S02]  /*01a0*/  ULDC.64 UR4, c[0x0][0x208] ;  /* 0x0000820000047ab9 */ /* 0x000fe40000000a00 */
[----:B------:R-:W-:Y:S01]  /*01b0*/  STG.E.64 desc[UR4][R2.64], R6 ;  /* 0x0000000602007986 */ /* 0x000fe2000c101b04 */
[----:B------:R-:W-:Y:S05]  /*01c0*/  EXIT ;  /* 0x000000000000794d */ /* 0x000fea0003800000 */
.L_x_0:
[----:B------:R-:W-:-:S00]  /*01d0*/  BRA `(.L_x_0) ;  /* 0xfffffffc00fc7947 */ /* 0x000fc0000383ffff */
[----:B------:R-:W-:-:S00]  /*01e0*/  NOP ;  /* 0x0000000000007918 */ /* 0x000fc00000000000 */
        /* <DEDUP_REMOVED lines=9> */
.L_x_1:


//--------------------- .nv.constant0.triton_poi_fused__to_copy_add_arange_clamp_mul_sub_36 --------------------------
	.section	.nv.constant0.triton_poi_fused__to_copy_add_arange_clamp_mul_sub_36,"a",@progbits
	.sectionflags	@""
	.align	4
.nv.constant0.triton_poi_fused__to_copy_add_arange_clamp_mul_sub_36:
	.zero		540
